	.headerflags	@"EF_CUDA_TEXMODE_UNIFIED EF_CUDA_64BIT_ADDRESS EF_CUDA_ACCELERATORS EF_CUDA_SM90 EF_CUDA_VIRTUAL_SM(EF_CUDA_SM90)"
	.elftype	@"ET_EXEC"


//--------------------- .nv.info                  --------------------------
	.section	.nv.info,"",@"SHT_CUDA_INFO"
	.align	4


	//----- nvinfo : EIATTR_REGCOUNT
	.align		4
        /*0000*/ 	.byte	0x04, 0x2f
        /*0002*/ 	.short	(.L_3 - .L_2)
	.align		4
.L_2:
        /*0004*/ 	.word	index@(triton_poi_fused__native_batch_norm_legit_no_training_mul_softplus_tanh_27)
        /*0008*/ 	.word	0x00000011


	//----- nvinfo : EIATTR_MIN_STACK_SIZE
	.align		4
.L_3:
        /*000c*/ 	.byte	0x04, 0x12
        /*000e*/ 	.short	(.L_5 - .L_4)
	.align		4
.L_4:
        /*0010*/ 	.word	index@(triton_poi_fused__native_batch_norm_legit_no_training_mul_softplus_tanh_27)
        /*0014*/ 	.word	0x00000000


	//----- nvinfo : EIATTR_FRAME_SIZE
	.align		4
.L_5:
        /*0018*/ 	.byte	0x04, 0x11
        /*001a*/ 	.short	(.L_7 - .L_6)
	.align		4
.L_6:
        /*001c*/ 	.word	index@(triton_poi_fused__native_batch_norm_legit_no_training_mul_softplus_tanh_27)
        /*0020*/ 	.word	0x00000000


	//----- nvinfo : EIATTR_MIN_STACK_SIZE
	.align		4
.L_7:
        /*0024*/ 	.byte	0x04, 0x12
        /*0026*/ 	.short	(.L_9 - .L_8)
	.align		4
.L_8:
        /*0028*/ 	.word	index@(triton_poi_fused__native_batch_norm_legit_no_training_mul_softplus_tanh_27)
        /*002c*/ 	.word	0x00000000
.L_9:


//--------------------- .nv.info.triton_poi_fused__native_batch_norm_legit_no_training_mul_softplus_tanh_27 --------------------------
	.section	.nv.info.triton_poi_fused__native_batch_norm_legit_no_training_mul_softplus_tanh_27,"",@"SHT_CUDA_INFO"
	.sectionflags	@""
	.align	4


	//----- nvinfo : EIATTR_CUDA_API_VERSION
	.align		4
        /*0000*/ 	.byte	0x04, 0x37
        /*0002*/ 	.short	(.L_11 - .L_10)
.L_10:
        /*0004*/ 	.word	0x0000007c


	//----- nvinfo : EIATTR_KPARAM_INFO
	.align		4
.L_11:
        /*0008*/ 	.byte	0x04, 0x17
        /*000a*/ 	.short	(.L_13 - .L_12)
.L_12:
        /*000c*/ 	.word	0x00000000
        /*0010*/ 	.short	0x0006
        /*0012*/ 	.short	0x0030
        /*0014*/ 	.byte	0x00, 0xf0, 0x11, 0x00


	//----- nvinfo : EIATTR_KPARAM_INFO
	.align		4
.L_13:
        /*0018*/ 	.byte	0x04, 0x17
        /*001a*/ 	.short	(.L_15 - .L_14)
.L_14:
        /*001c*/ 	.word	0x00000000
        /*0020*/ 	.short	0x0005
        /*0022*/ 	.short	0x0028
        /*0024*/ 	.byte	0x00, 0xf4, 0x21, 0x00


	//----- nvinfo : EIATTR_KPARAM_INFO
	.align		4
.L_15:
        /*0028*/ 	.byte	0x04, 0x17
        /*002a*/ 	.short	(.L_17 - .L_16)
.L_16:
        /*002c*/ 	.word	0x00000000
        /*0030*/ 	.short	0x0004
        /*0032*/ 	.short	0x0020
        /*0034*/ 	.byte	0x00, 0xf4, 0x21, 0x00


	//----- nvinfo : EIATTR_KPARAM_INFO
	.align		4
.L_17:
        /*0038*/ 	.byte	0x04, 0x17
        /*003a*/ 	.short	(.L_19 - .L_18)
.L_18:
        /*003c*/ 	.word	0x00000000
        /*0040*/ 	.short	0x0003
        /*0042*/ 	.short	0x0018
        /*0044*/ 	.byte	0x00, 0xf4, 0x21, 0x00


	//----- nvinfo : EIATTR_KPARAM_INFO
	.align		4
.L_19:
        /*0048*/ 	.byte	0x04, 0x17
        /*004a*/ 	.short	(.L_21 - .L_20)
.L_20:
        /*004c*/ 	.word	0x00000000
        /*0050*/ 	.short	0x0002
        /*0052*/ 	.short	0x0010
        /*0054*/ 	.byte	0x00, 0xf4, 0x21, 0x00


	//----- nvinfo : EIATTR_KPARAM_INFO
	.align		4
.L_21:
        /*0058*/ 	.byte	0x04, 0x17
        /*005a*/ 	.short	(.L_23 - .L_22)
.L_22:
        /*005c*/ 	.word	0x00000000
        /*0060*/ 	.short	0x0001
        /*0062*/ 	.short	0x0008
        /*0064*/ 	.byte	0x00, 0xf4, 0x21, 0x00


	//----- nvinfo : EIATTR_KPARAM_INFO
	.align		4
.L_23:
        /*0068*/ 	.byte	0x04, 0x17
        /*006a*/ 	.short	(.L_25 - .L_24)
.L_24:
        /*006c*/ 	.word	0x00000000
        /*0070*/ 	.short	0x0000
        /*0072*/ 	.short	0x0000
        /*0074*/ 	.byte	0x00, 0xf4, 0x21, 0x00


	//----- nvinfo : EIATTR_SPARSE_MMA_MASK
	.align		4
.L_25:
        /*0078*/ 	.byte	0x03, 0x50
        /*007a*/ 	.short	0x0000


	//----- nvinfo : EIATTR_MAXREG_COUNT
	.align		4
        /*007c*/ 	.byte	0x03, 0x1b
        /*007e*/ 	.short	0x00ff


	//----- nvinfo : EIATTR_EXIT_INSTR_OFFSETS
	.align		4
        /*0080*/ 	.byte	0x04, 0x1c
        /*0082*/ 	.short	(.L_27 - .L_26)


	//   ....[0]....
.L_26:
        /*0084*/ 	.word	0x00000690


	//----- nvinfo : EIATTR_REQNTID
	.align		4
.L_27:
        /*0088*/ 	.byte	0x04, 0x10
        /*008a*/ 	.short	(.L_29 - .L_28)
.L_28:
        /*008c*/ 	.word	0x00000080
        /*0090*/ 	.word	0x00000001
        /*0094*/ 	.word	0x00000001


	//----- nvinfo : EIATTR_CRS_STACK_SIZE
	.align		4
.L_29:
        /*0098*/ 	.byte	0x04, 0x1e
        /*009a*/ 	.short	(.L_31 - .L_30)
.L_30:
        /*009c*/ 	.word	0x00000000


	//----- nvinfo : EIATTR_CBANK_PARAM_SIZE
	.align		4
.L_31:
        /*00a0*/ 	.byte	0x03, 0x19
        /*00a2*/ 	.short	0x0034


	//----- nvinfo : EIATTR_PARAM_CBANK
	.align		4
        /*00a4*/ 	.byte	0x04, 0x0a
        /*00a6*/ 	.short	(.L_33 - .L_32)
	.align		4
.L_32:
        /*00a8*/ 	.word	index@(.nv.constant0.triton_poi_fused__native_batch_norm_legit_no_training_mul_softplus_tanh_27)
        /*00ac*/ 	.short	0x0210
        /*00ae*/ 	.short	0x0034


	//----- nvinfo : EIATTR_SW_WAR
	.align		4
.L_33:
        /*00b0*/ 	.byte	0x04, 0x36
        /*00b2*/ 	.short	(.L_35 - .L_34)
.L_34:
        /*00b4*/ 	.word	0x00000008
.L_35:


//--------------------- .nv.callgraph             --------------------------
	.section	.nv.callgraph,"",@"SHT_CUDA_CALLGRAPH"
	.align	4
	.sectionentsize	8
	.align		4
        /*0000*/ 	.word	0x00000000
	.align		4
        /*0004*/ 	.word	0xffffffff
	.align		4
        /*0008*/ 	.word	0x00000000
	.align		4
        /*000c*/ 	.word	0xfffffffe
	.align		4
        /*0010*/ 	.word	0x00000000
	.align		4
        /*0014*/ 	.word	0xfffffffd
	.align		4
        /*0018*/ 	.word	0x00000000
	.align		4
        /*001c*/ 	.word	0xfffffffc


//--------------------- .nv.constant4             --------------------------
	.section	.nv.constant4,"a",@progbits
	.align	8
	.align		8
.nv.constant4:
        /*0000*/ 	.dword	_$_str
	.align		8
        /*0008*/ 	.dword	_$_str_$_2


//--------------------- .text.triton_poi_fused__native_batch_norm_legit_no_training_mul_softplus_tanh_27 --------------------------
	.section	.text.triton_poi_fused__native_batch_norm_legit_no_training_mul_softplus_tanh_27,"ax",@progbits
	.align	128
        .global         triton_poi_fused__native_batch_norm_legit_no_training_mul_softplus_tanh_27
        .type           triton_poi_fused__native_batch_norm_legit_no_training_mul_softplus_tanh_27,@function
        .size           triton_poi_fused__native_batch_norm_legit_no_training_mul_softplus_tanh_27,(.L_x_6 - triton_poi_fused__native_batch_norm_legit_no_training_mul_softplus_tanh_27)
        .other          triton_poi_fused__native_batch_norm_legit_no_training_mul_softplus_tanh_27,@"STO_CUDA_ENTRY STV_DEFAULT"
triton_poi_fused__native_batch_norm_legit_no_training_mul_softplus_tanh_27:
.text.triton_poi_fused__native_batch_norm_legit_no_training_mul_softplus_tanh_27:
[----:B------:R-:W0:Y:S01]  /*0000*/  LDC R1, c[0x0][0x28] ;  /* 0x00000a00ff017b82 */ /* 0x000e220000000800 */
[----:B------:R-:W1:Y:S07]  /*0010*/  S2R R2, SR_TID.X ;  /* 0x0000000000027919 */ /* 0x000e6e0000002100 */
[----:B------:R-:W2:Y:S01]  /*0020*/  LDC.64 R8, c[0x0][0x228] ;  /* 0x00008a00ff087b82 */ /* 0x000ea20000000a00 */
[----:B------:R-:W-:Y:S01]  /*0030*/  ULDC.64 UR4, c[0x0][0x208] ;  /* 0x0000820000047ab9 */ /* 0x000fe20000000a00 */
[----:B------:R-:W3:Y:S06]  /*0040*/  S2R R3, SR_CTAID.X ;  /* 0x0000000000037919 */ /* 0x000eec0000002500 */
[----:B------:R-:W4:Y:S08]  /*0050*/  LDC.64 R4, c[0x0][0x218] ;  /* 0x00008600ff047b82 */ /* 0x000f300000000a00 */
[----:B------:R-:W5:Y:S08]  /*0060*/  LDC.64 R6, c[0x0][0x220] ;  /* 0x00008800ff067b82 */ /* 0x000f700000000a00 */
[----:B------:R-:W5:Y:S01]  /*0070*/  LDC.64 R12, c[0x0][0x238] ;  /* 0x00008e00ff0c7b82 */ /* 0x000f620000000a00 */
[----:B-1----:R-:W-:-:S07]  /*0080*/  LOP3.LUT R2, R2, 0x7f, RZ, 0xc0, !PT ;  /* 0x0000007f02027812 */ /* 0x002fce00078ec0ff */
[----:B------:R-:W1:Y:S01]  /*0090*/  LDC.64 R10, c[0x0][0x230] ;  /* 0x00008c00ff0a7b82 */ /* 0x000e620000000a00 */
[----:B---3--:R-:W-:Y:S02]  /*00a0*/  SHF.R.S32.HI R0, RZ, 0x18, R3 ;  /* 0x00000018ff007819 */ /* 0x008fe40000011403 */
[----:B------:R-:W-:Y:S02]  /*00b0*/  LEA R2, R3, R2, 0x7 ;  /* 0x0000000203027211 */ /* 0x000fe400078e38ff */
[----:B------:R-:W-:-:S04]  /*00c0*/  SGXT R3, R0, 0x1 ;  /* 0x000000010003781a */ /* 0x000fc80000000200 */
[----:B------:R-:W-:-:S04]  /*00d0*/  LEA.HI R3, R3, R2, RZ, 0x9 ;  /* 0x0000000203037211 */ /* 0x000fc800078f48ff */
[----:B------:R-:W-:-:S04]  /*00e0*/  LOP3.LUT R3, R3, 0xfffffe00, RZ, 0xc0, !PT ;  /* 0xfffffe0003037812 */ /* 0x000fc800078ec0ff */
[----:B------:R-:W-:-:S05]  /*00f0*/  IADD3 R3, R2, -R3, RZ ;  /* 0x8000000302037210 */ /* 0x000fca0007ffe0ff */
[----:B--2---:R-:W-:-:S06]  /*0100*/  IMAD.WIDE R8, R3, 0x4, R8 ;  /* 0x0000000403087825 */ /* 0x004fcc00078e0208 */
[----:B------:R2:W3:Y:S01]  /*0110*/  LDG.E.EL R8, desc[UR4][R8.64] ;  /* 0x0000000408087981 */ /* 0x0004e2000c2e1900 */
[----:B----4-:R-:W-:-:S04]  /*0120*/  IMAD.WIDE R4, R2, 0x4, R4 ;  /* 0x0000000402047825 */ /* 0x010fc800078e0204 */
[C---:B-----5:R-:W-:Y:S02]  /*0130*/  IMAD.WIDE R6, R3.reuse, 0x4, R6 ;  /* 0x0000000403067825 */ /* 0x060fe400078e0206 */
[----:B------:R4:W5:Y:S02]  /*0140*/  LDG.E R4, desc[UR4][R4.64] ;  /* 0x0000000404047981 */ /* 0x000964000c1e1900 */
[C---:B0-----:R-:W-:Y:S02]  /*0150*/  IMAD.WIDE R12, R3.reuse, 0x4, R12 ;  /* 0x00000004030c7825 */ /* 0x041fe400078e020c */
[----:B------:R-:W5:Y:S02]  /*0160*/  LDG.E.EL R7, desc[UR4][R6.64] ;  /* 0x0000000406077981 */ /* 0x000f64000c2e1900 */
[----:B-1----:R-:W-:Y:S02]  /*0170*/  IMAD.WIDE R10, R3, 0x4, R10 ;  /* 0x00000004030a7825 */ /* 0x002fe400078e020a */
[----:B------:R-:W4:Y:S04]  /*0180*/  LDG.E.EL R12, desc[UR4][R12.64] ;  /* 0x000000040c0c7981 */ /* 0x000f28000c2e1900 */
[----:B------:R-:W4:Y:S01]  /*0190*/  LDG.E.EL R3, desc[UR4][R10.64] ;  /* 0x000000040a037981 */ /* 0x000f22000c2e1900 */
[----:B------:R-:W-:Y:S01]  /*01a0*/  HFMA2.MMA R14, -RZ, RZ, 1.625, 0 ;  /* 0x3e800000ff0e7435 */ /* 0x000fe200000001ff */
[----:B--2---:R-:W-:Y:S01]  /*01b0*/  MOV R9, 0x3d39bf78 ;  /* 0x3d39bf7800097802 */ /* 0x004fe20000000f00 */
[----:B------:R-:W-:Y:S01]  /*01c0*/  BSSY B0, `(.L_x_0) ;  /* 0x000002f000007945 */ /* 0x000fe20003800000 */
[----:B---3--:R-:W-:-:S04]  /*01d0*/  FADD R8, R8, 9.9999997473787516356e-06 ;  /* 0x3727c5ac08087421 */ /* 0x008fc80000000000 */
[----:B------:R-:W0:Y:S02]  /*01e0*/  MUFU.SQRT R0, R8 ;  /* 0x0000000800007308 */ /* 0x000e240000002000 */
[C---:B0-----:R-:W-:Y:S02]  /*01f0*/  FSETP.GT.AND P0, PT, R0.reuse, 8.50705917302346158658e+37, PT ;  /* 0x7e8000000000780b */ /* 0x041fe40003f04000 */
[----:B------:R-:W-:-:S11]  /*0200*/  FSETP.GEU.AND P1, PT, R0, 1.175494350822287508e-38, PT ;  /* 0x008000000000780b */ /* 0x000fd60003f2e000 */
[----:B------:R-:W-:-:S04]  /*0210*/  @P0 FMUL R0, R0, 0.25 ;  /* 0x3e80000000000820 */ /* 0x000fc80000400000 */
[----:B------:R-:W-:-:S06]  /*0220*/  @!P1 FMUL R0, R0, 16777216 ;  /* 0x4b80000000009820 */ /* 0x000fcc0000400000 */
[----:B------:R-:W0:Y:S01]  /*0230*/  MUFU.RCP R0, R0 ;  /* 0x0000000000007308 */ /* 0x000e220000001000 */
[----:B----4-:R-:W-:Y:S01]  /*0240*/  FSEL R5, R14, 1, P0 ;  /* 0x3f8000000e057808 */ /* 0x010fe20000000000 */
[----:B-----5:R-:W-:-:S04]  /*0250*/  FADD R4, R4, -R7 ;  /* 0x8000000704047221 */ /* 0x020fc80000000000 */
[----:B------:R-:W-:-:S04]  /*0260*/  @!P1 FMUL R5, R5, 16777216 ;  /* 0x4b80000005059820 */ /* 0x000fc80000400000 */
[----:B0-----:R-:W-:-:S04]  /*0270*/  FMUL R5, R0, R5 ;  /* 0x0000000500057220 */ /* 0x001fc80000400000 */
[----:B------:R-:W-:-:S04]  /*0280*/  FMUL R4, R4, R5 ;  /* 0x0000000504047220 */ /* 0x000fc80000400000 */
[----:B------:R-:W-:-:S04]  /*0290*/  FFMA R3, R3, R4, R12 ;  /* 0x0000000403037223 */ /* 0x000fc8000000000c */
[----:B------:R-:W-:-:S05]  /*02a0*/  FMUL R4, R3, 1.4426950216293334961 ;  /* 0x3fb8aa3b03047820 */ /* 0x000fca0000400000 */
[----:B------:R-:W-:-:S13]  /*02b0*/  FSETP.GEU.AND P0, PT, R4, -126, PT ;  /* 0xc2fc00000400780b */ /* 0x000fda0003f0e000 */
[----:B------:R-:W-:-:S04]  /*02c0*/  @!P0 FMUL R4, R4, 0.5 ;  /* 0x3f00000004048820 */ /* 0x000fc80000400000 */
[----:B------:R-:W0:Y:S02]  /*02d0*/  MUFU.EX2 R0, R4 ;  /* 0x0000000400007308 */ /* 0x000e240000000800 */
[----:B0-----:R-:W-:-:S04]  /*02e0*/  @!P0 FMUL R0, R0, R0 ;  /* 0x0000000000008220 */ /* 0x001fc80000400000 */
[----:B------:R-:W-:-:S05]  /*02f0*/  FADD.FTZ.RZ R5, R0, 1 ;  /* 0x3f80000000057421 */ /* 0x000fca000001c000 */
[----:B------:R-:W-:-:S04]  /*0300*/  IADD3 R5, R5, -0x3f400000, RZ ;  /* 0xc0c0000005057810 */ /* 0x000fc80007ffe0ff */
[----:B------:R-:W-:-:S04]  /*0310*/  LOP3.LUT R5, R5, 0xff800000, RZ, 0xc0, !PT ;  /* 0xff80000005057812 */ /* 0x000fc800078ec0ff */
[----:B------:R-:W-:Y:S02]  /*0320*/  IADD3 R7, -R5, 0x40800000, RZ ;  /* 0x4080000005077810 */ /* 0x000fe40007ffe1ff */
[----:B------:R-:W-:-:S03]  /*0330*/  IADD3 R6, R0, -R5, RZ ;  /* 0x8000000500067210 */ /* 0x000fc60007ffe0ff */
[----:B------:R-:W-:-:S04]  /*0340*/  FFMA.FTZ R7, R7, R14, -1 ;  /* 0xbf80000007077423 */ /* 0x000fc8000001000e */
[----:B------:R-:W-:-:S04]  /*0350*/  FADD R6, R6, R7 ;  /* 0x0000000706067221 */ /* 0x000fc80000000000 */
[----:B------:R-:W-:-:S04]  /*0360*/  FFMA.FTZ R7, R6, -R9, 0.10546888411045074463 ;  /* 0x3dd8001206077423 */ /* 0x000fc80000010809 */
[----:B------:R-:W-:-:S04]  /*0370*/  FFMA.FTZ R7, R6, R7, -0.13229703903198242188 ;  /* 0xbe0778e006077423 */ /* 0x000fc80000010007 */
[----:B------:R-:W-:-:S04]  /*0380*/  FFMA.FTZ R7, R6, R7, 0.14491446316242218018 ;  /* 0x3e14647506077423 */ /* 0x000fc80000010007 */
[----:B------:R-:W-:-:S04]  /*0390*/  FFMA.FTZ R7, R6, R7, -0.16641564667224884033 ;  /* 0xbe2a68dd06077423 */ /* 0x000fc80000010007 */
[----:B------:R-:W-:-:S04]  /*03a0*/  FFMA.FTZ R7, R6, R7, 0.19988867640495300293 ;  /* 0x3e4caf9e06077423 */ /* 0x000fc80000010007 */
[----:B------:R-:W-:Y:S01]  /*03b0*/  FFMA.FTZ R7, R6, R7, -0.25000196695327758789 ;  /* 0xbe80004206077423 */ /* 0x000fe20000010007 */
[----:B------:R-:W-:-:S03]  /*03c0*/  ISETP.GE.U32.AND P1, PT, R0, 0x7f800000, PT ;  /* 0x7f8000000000780c */ /* 0x000fc60003f26070 */
[----:B------:R-:W-:Y:S01]  /*03d0*/  FFMA.FTZ R7, R6, R7, 0.33333510160446166992 ;  /* 0x3eaaaae606077423 */ /* 0x000fe20000010007 */
[----:B------:R-:W-:-:S03]  /*03e0*/  I2FP.F32.S32 R5, R5 ;  /* 0x0000000500057245 */ /* 0x000fc60000201400 */
[----:B------:R-:W-:-:S04]  /*03f0*/  FFMA.FTZ R7, R6, R7, -0.5 ;  /* 0xbf00000006077423 */ /* 0x000fc80000010007 */
[----:B------:R-:W-:Y:S01]  /*0400*/  FMUL R7, R6, R7 ;  /* 0x0000000706077220 */ /* 0x000fe20000400000 */
[----:B------:R-:W-:-:S03]  /*0410*/  FMUL R5, R5, 1.1920928955078125e-07 ;  /* 0x3400000005057820 */ /* 0x000fc60000400000 */
[----:B------:R-:W-:Y:S01]  /*0420*/  FFMA.FTZ R6, R6, R7, R6 ;  /* 0x0000000706067223 */ /* 0x000fe20000010006 */
[----:B------:R-:W-:-:S03]  /*0430*/  FSETP.GT.AND P0, PT, R3, 20, PT ;  /* 0x41a000000300780b */ /* 0x000fc60003f04000 */
[----:B------:R-:W-:Y:S01]  /*0440*/  FFMA.FTZ R6, R5, 0.69314718246459960938, R6 ;  /* 0x3f31721805067823 */ /* 0x000fe20000010006 */
[----:B------:R-:W-:Y:S09]  /*0450*/  @!P1 BRA `(.L_x_1) ;  /* 0x0000000000149947 */ /* 0x000ff20003800000 */
[C---:B------:R-:W-:Y:S02]  /*0460*/  ISETP.GE.AND P1, PT, R0.reuse, -0x407fffff, PT ;  /* 0xbf8000010000780c */ /* 0x040fe40003f26270 */
[----:B------:R-:W-:-:S11]  /*0470*/  FSETP.NEU.AND P2, PT, R0, RZ, PT ;  /* 0x000000ff0000720b */ /* 0x000fd60003f4d000 */
[----:B------:R-:W-:-:S05]  /*0480*/  @P1 MOV R5, 0x7f800000 ;  /* 0x7f80000000051802 */ /* 0x000fca0000000f00 */
[----:B------:R-:W-:-:S05]  /*0490*/  @P1 FFMA.FTZ R6, R0, R5, +INF ;  /* 0x7f80000000061423 */ /* 0x000fca0000010005 */
[----:B------:R-:W-:-:S07]  /*04a0*/  FSEL R6, R6, -RZ, P2 ;  /* 0x800000ff06067208 */ /* 0x000fce0001000000 */
.L_x_1:
[----:B------:R-:W-:Y:S05]  /*04b0*/  BSYNC B0 ;  /* 0x0000000000007941 */ /* 0x000fea0003800000 */
.L_x_0:
[----:B------:R-:W-:Y:S01]  /*04c0*/  FSEL R9, R3, R6, P0 ;  /* 0x0000000603097208 */ /* 0x000fe20000000000 */
[----:B------:R-:W-:Y:S01]  /*04d0*/  BSSY B0, `(.L_x_2) ;  /* 0x0000016000007945 */ /* 0x000fe20003800000 */
[----:B------:R-:W-:-:S03]  /*04e0*/  SHF.R.S32.HI R7, RZ, 0x1f, R2 ;  /* 0x0000001fff077819 */ /* 0x000fc60000011402 */
[----:B------:R-:W-:-:S05]  /*04f0*/  FADD.FTZ R6, |R9|, -RZ ;  /* 0x800000ff09067221 */ /* 0x000fca0000010200 */
[----:B------:R-:W-:-:S13]  /*0500*/  FSETP.GE.AND P0, PT, R6, 0.60000002384185791016, PT ;  /* 0x3f19999a0600780b */ /* 0x000fda0003f06000 */
[----:B------:R-:W-:Y:S05]  /*0510*/  @!P0 BRA `(.L_x_3) ;  /* 0x0000000000288947 */ /* 0x000fea0003800000 */
[C---:B------:R-:W-:Y:S01]  /*0520*/  FMUL R4, R6.reuse, 2.8853900432586669922 ;  /* 0x4038aa3b06047820 */ /* 0x040fe20000400000 */
[----:B------:R-:W-:Y:S01]  /*0530*/  HFMA2.MMA R0, -RZ, RZ, 1.875, 0 ;  /* 0x3f800000ff007435 */ /* 0x000fe200000001ff */
[----:B------:R-:W-:-:S04]  /*0540*/  FSETP.GE.AND P0, PT, R6, 9.010913848876953125, PT ;  /* 0x41102cb40600780b */ /* 0x000fc80003f06000 */
[----:B------:R-:W0:Y:S02]  /*0550*/  MUFU.EX2 R4, R4 ;  /* 0x0000000400047308 */ /* 0x000e240000000800 */
[----:B0-----:R-:W-:-:S06]  /*0560*/  FADD R5, R4, 1 ;  /* 0x3f80000004057421 */ /* 0x001fcc0000000000 */
[----:B------:R-:W0:Y:S02]  /*0570*/  MUFU.RCP R5, R5 ;  /* 0x0000000500057308 */ /* 0x000e240000001000 */
[----:B0-----:R-:W-:-:S05]  /*0580*/  FFMA.FTZ R0, R5, -2, R0 ;  /* 0xc000000005007823 */ /* 0x001fca0000010000 */
[----:B------:R-:W-:-:S04]  /*0590*/  FSEL R0, R0, 1, !P0 ;  /* 0x3f80000000007808 */ /* 0x000fc80004000000 */
[----:B------:R-:W-:Y:S01]  /*05a0*/  LOP3.LUT R0, R0, 0x80000000, R9, 0xf8, !PT ;  /* 0x8000000000007812 */ /* 0x000fe200078ef809 */
[----:B------:R-:W-:Y:S06]  /*05b0*/  BRA `(.L_x_4) ;  /* 0x00000000001c7947 */ /* 0x000fec0003800000 */
.L_x_3:
[----:B------:R-:W-:Y:S01]  /*05c0*/  MOV R0, 0x3c80f082 ;  /* 0x3c80f08200007802 */ /* 0x000fe20000000f00 */
[----:B------:R-:W-:-:S04]  /*05d0*/  FMUL R5, R9, R9 ;  /* 0x0000000909057220 */ /* 0x000fc80000400000 */
[----:B------:R-:W-:-:S04]  /*05e0*/  FFMA.FTZ R0, R5, R0, -0.052303962409496307373 ;  /* 0xbd563cae05007423 */ /* 0x000fc80000010000 */
[----:B------:R-:W-:-:S04]  /*05f0*/  FFMA.FTZ R0, R5, R0, 0.1331529766321182251 ;  /* 0x3e08594105007423 */ /* 0x000fc80000010000 */
[----:B------:R-:W-:-:S04]  /*0600*/  FFMA.FTZ R0, R5, R0, -0.33332768082618713379 ;  /* 0xbeaaa9ed05007423 */ /* 0x000fc80000010000 */
[----:B------:R-:W-:-:S04]  /*0610*/  FFMA.FTZ R0, R5, R0, RZ ;  /* 0x0000000005007223 */ /* 0x000fc800000100ff */
[----:B------:R-:W-:-:S07]  /*0620*/  FFMA.FTZ R0, R9, R0, R9 ;  /* 0x0000000009007223 */ /* 0x000fce0000010009 */
.L_x_4:
[----:B------:R-:W-:Y:S05]  /*0630*/  BSYNC B0 ;  /* 0x0000000000007941 */ /* 0x000fea0003800000 */
.L_x_2:
[----:B------:R-:W-:Y:S01]  /*0640*/  ULDC.64 UR6, c[0x0][0x210] ;  /* 0x0000840000067ab9 */ /* 0x000fe20000000a00 */
[----:B------:R-:W-:Y:S01]  /*0650*/  FMUL R3, R3, R0 ;  /* 0x0000000003037220 */ /* 0x000fe20000400000 */
[----:B------:R-:W-:-:S04]  /*0660*/  LEA R4, P0, R2, UR6, 0x2 ;  /* 0x0000000602047c11 */ /* 0x000fc8000f8010ff */
[----:B------:R-:W-:-:S05]  /*0670*/  LEA.HI.X R5, R2, UR7, R7, 0x2, P0 ;  /* 0x0000000702057c11 */ /* 0x000fca00080f1407 */
[----:B------:R-:W-:Y:S01]  /*0680*/  STG.E desc[UR4][R4.64], R3 ;  /* 0x0000000304007986 */ /* 0x000fe2000c101904 */
[----:B------:R-:W-:Y:S05]  /*0690*/  EXIT ;  /* 0x000000000000794d */ /* 0x000fea0003800000 */
.L_x_5:
[----:B------:R-:W-:-:S00]  /*06a0*/  BRA `(.L_x_5) ;  /* 0xfffffffc00fc7947 */ /* 0x000fc0000383ffff */
[----:B------:R-:W-:-:S00]  /*06b0*/  NOP ;  /* 0x0000000000007918 */ /* 0x000fc00000000000 */
        /* <DEDUP_REMOVED lines=12> */
.L_x_6:


//--------------------- .nv.global.init           --------------------------
	.section	.nv.global.init,"aw",@progbits
.nv.global.init:
	.type		_$_str,@object
	.size		_$_str,(_$_str_$_2 - _$_str)
_$_str:
        /*0000*/ 	.byte	0x5f, 0x5f, 0x43, 0x55, 0x44, 0x41, 0x5f, 0x46, 0x54, 0x5a, 0x00
	.type		_$_str_$_2,@object
	.size		_$_str_$_2,(.L_1 - _$_str_$_2)
_$_str_$_2:
        /*000b*/ 	.byte	0x5f, 0x5f, 0x43, 0x55, 0x44, 0x41, 0x5f, 0x50, 0x52, 0x45, 0x43, 0x5f, 0x53, 0x51, 0x52, 0x54
        /*001b*/ 	.byte	0x00
.L_1:


//--------------------- .nv.constant0.triton_poi_fused__native_batch_norm_legit_no_training_mul_softplus_tanh_27 --------------------------
	.section	.nv.constant0.triton_poi_fused__native_batch_norm_legit_no_training_mul_softplus_tanh_27,"a",@progbits
	.sectionflags	@""
	.align	4
.nv.constant0.triton_poi_fused__native_batch_norm_legit_no_training_mul_softplus_tanh_27:
	.zero		580
